	.headerflags	@"EF_CUDA_TEXMODE_UNIFIED EF_CUDA_64BIT_ADDRESS EF_CUDA_ACCELERATORS EF_CUDA_SM90 EF_CUDA_VIRTUAL_SM(EF_CUDA_SM90)"
	.elftype	@"ET_EXEC"


//--------------------- .nv.info                  --------------------------
	.section	.nv.info,"",@"SHT_CUDA_INFO"
	.align	4


	//----- nvinfo : EIATTR_REGCOUNT
	.align		4
        /*0000*/ 	.byte	0x04, 0x2f
        /*0002*/ 	.short	(.L_3 - .L_2)
	.align		4
.L_2:
        /*0004*/ 	.word	index@(triton_poi_fused_cat_57)
        /*0008*/ 	.word	0x00000014


	//----- nvinfo : EIATTR_MIN_STACK_SIZE
	.align		4
.L_3:
        /*000c*/ 	.byte	0x04, 0x12
        /*000e*/ 	.short	(.L_5 - .L_4)
	.align		4
.L_4:
        /*0010*/ 	.word	index@(triton_poi_fused_cat_57)
        /*0014*/ 	.word	0x00000000


	//----- nvinfo : EIATTR_FRAME_SIZE
	.align		4
.L_5:
        /*0018*/ 	.byte	0x04, 0x11
        /*001a*/ 	.short	(.L_7 - .L_6)
	.align		4
.L_6:
        /*001c*/ 	.word	index@(triton_poi_fused_cat_57)
        /*0020*/ 	.word	0x00000000


	//----- nvinfo : EIATTR_MIN_STACK_SIZE
	.align		4
.L_7:
        /*0024*/ 	.byte	0x04, 0x12
        /*0026*/ 	.short	(.L_9 - .L_8)
	.align		4
.L_8:
        /*0028*/ 	.word	index@(triton_poi_fused_cat_57)
        /*002c*/ 	.word	0x00000000
.L_9:


//--------------------- .nv.info.triton_poi_fused_cat_57 --------------------------
	.section	.nv.info.triton_poi_fused_cat_57,"",@"SHT_CUDA_INFO"
	.sectionflags	@""
	.align	4


	//----- nvinfo : EIATTR_CUDA_API_VERSION
	.align		4
        /*0000*/ 	.byte	0x04, 0x37
        /*0002*/ 	.short	(.L_11 - .L_10)
.L_10:
        /*0004*/ 	.word	0x0000007c


	//----- nvinfo : EIATTR_KPARAM_INFO
	.align		4
.L_11:
        /*0008*/ 	.byte	0x04, 0x17
        /*000a*/ 	.short	(.L_13 - .L_12)
.L_12:
        /*000c*/ 	.word	0x00000000
        /*0010*/ 	.short	0x0007
        /*0012*/ 	.short	0x0038
        /*0014*/ 	.byte	0x00, 0xf0, 0x11, 0x00


	//----- nvinfo : EIATTR_KPARAM_INFO
	.align		4
.L_13:
        /*0018*/ 	.byte	0x04, 0x17
        /*001a*/ 	.short	(.L_15 - .L_14)
.L_14:
        /*001c*/ 	.word	0x00000000
        /*0020*/ 	.short	0x0006
        /*0022*/ 	.short	0x0030
        /*0024*/ 	.byte	0x00, 0xf4, 0x21, 0x00


	//----- nvinfo : EIATTR_KPARAM_INFO
	.align		4
.L_15:
        /*0028*/ 	.byte	0x04, 0x17
        /*002a*/ 	.short	(.L_17 - .L_16)
.L_16:
        /*002c*/ 	.word	0x00000000
        /*0030*/ 	.short	0x0005
        /*0032*/ 	.short	0x0028
        /*0034*/ 	.byte	0x00, 0xf4, 0x21, 0x00


	//----- nvinfo : EIATTR_KPARAM_INFO
	.align		4
.L_17:
        /*0038*/ 	.byte	0x04, 0x17
        /*003a*/ 	.short	(.L_19 - .L_18)
.L_18:
        /*003c*/ 	.word	0x00000000
        /*0040*/ 	.short	0x0004
        /*0042*/ 	.short	0x0020
        /*0044*/ 	.byte	0x00, 0xf4, 0x21, 0x00


	//----- nvinfo : EIATTR_KPARAM_INFO
	.align		4
.L_19:
        /*0048*/ 	.byte	0x04, 0x17
        /*004a*/ 	.short	(.L_21 - .L_20)
.L_20:
        /*004c*/ 	.word	0x00000000
        /*0050*/ 	.short	0x0003
        /*0052*/ 	.short	0x0018
        /*0054*/ 	.byte	0x00, 0xf4, 0x21, 0x00


	//----- nvinfo : EIATTR_KPARAM_INFO
	.align		4
.L_21:
        /*0058*/ 	.byte	0x04, 0x17
        /*005a*/ 	.short	(.L_23 - .L_22)
.L_22:
        /*005c*/ 	.word	0x00000000
        /*0060*/ 	.short	0x0002
        /*0062*/ 	.short	0x0010
        /*0064*/ 	.byte	0x00, 0xf4, 0x21, 0x00


	//----- nvinfo : EIATTR_KPARAM_INFO
	.align		4
.L_23:
        /*0068*/ 	.byte	0x04, 0x17
        /*006a*/ 	.short	(.L_25 - .L_24)
.L_24:
        /*006c*/ 	.word	0x00000000
        /*0070*/ 	.short	0x0001
        /*0072*/ 	.short	0x0008
        /*0074*/ 	.byte	0x00, 0xf4, 0x21, 0x00


	//----- nvinfo : EIATTR_KPARAM_INFO
	.align		4
.L_25:
        /*0078*/ 	.byte	0x04, 0x17
        /*007a*/ 	.short	(.L_27 - .L_26)
.L_26:
        /*007c*/ 	.word	0x00000000
        /*0080*/ 	.short	0x0000
        /*0082*/ 	.short	0x0000
        /*0084*/ 	.byte	0x00, 0xf4, 0x21, 0x00


	//----- nvinfo : EIATTR_SPARSE_MMA_MASK
	.align		4
.L_27:
        /*0088*/ 	.byte	0x03, 0x50
        /*008a*/ 	.short	0x0000


	//----- nvinfo : EIATTR_MAXREG_COUNT
	.align		4
        /*008c*/ 	.byte	0x03, 0x1b
        /*008e*/ 	.short	0x00ff


	//----- nvinfo : EIATTR_EXIT_INSTR_OFFSETS
	.align		4
        /*0090*/ 	.byte	0x04, 0x1c
        /*0092*/ 	.short	(.L_29 - .L_28)


	//   ....[0]....
.L_28:
        /*0094*/ 	.word	0x00000500


	//   ....[1]....
        /*0098*/ 	.word	0x00000520


	//----- nvinfo : EIATTR_REQNTID
	.align		4
.L_29:
        /*009c*/ 	.byte	0x04, 0x10
        /*009e*/ 	.short	(.L_31 - .L_30)
.L_30:
        /*00a0*/ 	.word	0x00000080
        /*00a4*/ 	.word	0x00000001
        /*00a8*/ 	.word	0x00000001


	//----- nvinfo : EIATTR_CBANK_PARAM_SIZE
	.align		4
.L_31:
        /*00ac*/ 	.byte	0x03, 0x19
        /*00ae*/ 	.short	0x003c


	//----- nvinfo : EIATTR_PARAM_CBANK
	.align		4
        /*00b0*/ 	.byte	0x04, 0x0a
        /*00b2*/ 	.short	(.L_33 - .L_32)
	.align		4
.L_32:
        /*00b4*/ 	.word	index@(.nv.constant0.triton_poi_fused_cat_57)
        /*00b8*/ 	.short	0x0210
        /*00ba*/ 	.short	0x003c


	//----- nvinfo : EIATTR_SW_WAR
	.align		4
.L_33:
        /*00bc*/ 	.byte	0x04, 0x36
        /*00be*/ 	.short	(.L_35 - .L_34)
.L_34:
        /*00c0*/ 	.word	0x00000008
.L_35:


//--------------------- .nv.callgraph             --------------------------
	.section	.nv.callgraph,"",@"SHT_CUDA_CALLGRAPH"
	.align	4
	.sectionentsize	8
	.align		4
        /*0000*/ 	.word	0x00000000
	.align		4
        /*0004*/ 	.word	0xffffffff
	.align		4
        /*0008*/ 	.word	0x00000000
	.align		4
        /*000c*/ 	.word	0xfffffffe
	.align		4
        /*0010*/ 	.word	0x00000000
	.align		4
        /*0014*/ 	.word	0xfffffffd
	.align		4
        /*0018*/ 	.word	0x00000000
	.align		4
        /*001c*/ 	.word	0xfffffffc


//--------------------- .nv.constant4             --------------------------
	.section	.nv.constant4,"a",@progbits
	.align	8
	.align		8
.nv.constant4:
        /*0000*/ 	.dword	_$_str
	.align		8
        /*0008*/ 	.dword	_$_str_$_2


//--------------------- .text.triton_poi_fused_cat_57 --------------------------
	.section	.text.triton_poi_fused_cat_57,"ax",@progbits
	.align	128
        .global         triton_poi_fused_cat_57
        .type           triton_poi_fused_cat_57,@function
        .size           triton_poi_fused_cat_57,(.L_x_1 - triton_poi_fused_cat_57)
        .other          triton_poi_fused_cat_57,@"STO_CUDA_ENTRY STV_DEFAULT"
triton_poi_fused_cat_57:
.text.triton_poi_fused_cat_57:
[----:B------:R-:W0:Y:S01]  /*0000*/  LDC R1, c[0x0][0x28] ;  /* 0x00000a00ff017b82 */ /* 0x000e220000000800 */
[----:B------:R-:W1:Y:S01]  /*0010*/  S2R R2, SR_TID.X ;  /* 0x0000000000027919 */ /* 0x000e620000002100 */
[----:B------:R-:W-:-:S06]  /*0020*/  IMAD.MOV.U32 R6, RZ, RZ, RZ ;  /* 0x000000ffff067224 */ /* 0x000fcc00078e00ff */
[----:B------:R-:W2:Y:S01]  /*0030*/  LDC.64 R4, c[0x0][0x228] ;  /* 0x00008a00ff047b82 */ /* 0x000ea20000000a00 */
[----:B------:R-:W-:Y:S01]  /*0040*/  ULDC.64 UR4, c[0x0][0x208] ;  /* 0x0000820000047ab9 */ /* 0x000fe20000000a00 */
[----:B------:R-:W3:Y:S01]  /*0050*/  S2R R3, SR_CTAID.X ;  /* 0x0000000000037919 */ /* 0x000ee20000002500 */
[----:B------:R-:W-:-:S05]  /*0060*/  ULDC.64 UR6, c[0x0][0x218] ;  /* 0x0000860000067ab9 */ /* 0x000fca0000000a00 */
[----:B------:R-:W4:Y:S08]  /*0070*/  LDC.64 R10, c[0x0][0x220] ;  /* 0x00008800ff0a7b82 */ /* 0x000f300000000a00 */
[----:B------:R-:W5:Y:S08]  /*0080*/  LDC.64 R12, c[0x0][0x230] ;  /* 0x00008c00ff0c7b82 */ /* 0x000f700000000a00 */
[----:B------:R-:W4:Y:S01]  /*0090*/  LDC.64 R14, c[0x0][0x238] ;  /* 0x00008e00ff0e7b82 */ /* 0x000f220000000a00 */
[----:B-1----:R-:W-:-:S05]  /*00a0*/  LOP3.LUT R2, R2, 0x7f, RZ, 0xc0, !PT ;  /* 0x0000007f02027812 */ /* 0x002fca00078ec0ff */
[----:B---3--:R-:W-:-:S05]  /*00b0*/  IMAD R3, R3, 0x80, R2 ;  /* 0x0000008003037824 */ /* 0x008fca00078e0202 */
[----:B------:R-:W-:Y:S02]  /*00c0*/  SHF.R.S32.HI R2, RZ, 0x1f, R3 ;  /* 0x0000001fff027819 */ /* 0x000fe40000011403 */
[----:B------:R-:W-:Y:S02]  /*00d0*/  ISETP.GE.AND P0, PT, R3, 0x2700, PT ;  /* 0x000027000300780c */ /* 0x000fe40003f06270 */
[----:B------:R-:W-:-:S04]  /*00e0*/  LEA.HI R8, R2, R3, RZ, 0x2 ;  /* 0x0000000302087211 */ /* 0x000fc800078f10ff */
[----:B------:R-:W-:-:S05]  /*00f0*/  SHF.R.S32.HI R7, RZ, 0x2, R8 ;  /* 0x00000002ff077819 */ /* 0x000fca0000011408 */
[----:B------:R-:W-:-:S05]  /*0100*/  IMAD.HI R0, R7, -0x2df2df2d, R6 ;  /* 0xd20d20d307007827 */ /* 0x000fca00078e0206 */
[----:B------:R-:W-:-:S04]  /*0110*/  SHF.R.U32.HI R9, RZ, 0x1f, R0 ;  /* 0x0000001fff097819 */ /* 0x000fc80000011600 */
[----:B------:R-:W-:Y:S01]  /*0120*/  LEA.HI.SX32 R6, R0, R9, 0x17 ;  /* 0x0000000900067211 */ /* 0x000fe200078fbaff */
[----:B------:R-:W-:-:S04]  /*0130*/  IMAD.MOV.U32 R0, RZ, RZ, RZ ;  /* 0x000000ffff007224 */ /* 0x000fc800078e00ff */
[----:B------:R-:W-:-:S04]  /*0140*/  IMAD R6, R6, -0x270, R7 ;  /* 0xfffffd9006067824 */ /* 0x000fc800078e0207 */
[C---:B--2---:R-:W-:Y:S01]  /*0150*/  IMAD.WIDE R4, R6.reuse, 0x4, R4 ;  /* 0x0000000406047825 */ /* 0x044fe200078e0204 */
[----:B------:R-:W-:-:S13]  /*0160*/  ISETP.GT.AND P2, PT, R6, 0x19f, !P0 ;  /* 0x0000019f0600780c */ /* 0x000fda0004744270 */
[----:B------:R1:W2:Y:S01]  /*0170*/  @P2 LDG.E.EL R0, desc[UR4][R4.64+-0x680] ;  /* 0xfff9800404002981 */ /* 0x0002a2000c2e1900 */
[----:B------:R-:W-:Y:S01]  /*0180*/  IMAD.MOV.U32 R2, RZ, RZ, RZ ;  /* 0x000000ffff027224 */ /* 0x000fe200078e00ff */
[----:B------:R-:W-:Y:S01]  /*0190*/  LOP3.LUT R7, R8, 0xfffffffc, RZ, 0xc0, !PT ;  /* 0xfffffffc08077812 */ /* 0x000fe200078ec0ff */
[----:B----4-:R-:W-:-:S04]  /*01a0*/  IMAD.WIDE R10, R6, 0x4, R10 ;  /* 0x00000004060a7825 */ /* 0x010fc800078e020a */
[----:B------:R-:W-:Y:S01]  /*01b0*/  IMAD.HI R2, R3, -0x2df2df2d, R2 ;  /* 0xd20d20d303027827 */ /* 0x000fe200078e0202 */
[----:B-1----:R-:W-:-:S03]  /*01c0*/  SHF.R.S32.HI R4, RZ, 0x1f, R6 ;  /* 0x0000001fff047819 */ /* 0x002fc60000011406 */
[----:B------:R-:W-:Y:S01]  /*01d0*/  IMAD.IADD R7, R3, 0x1, -R7 ;  /* 0x0000000103077824 */ /* 0x000fe200078e0a07 */
[----:B------:R-:W-:-:S04]  /*01e0*/  SHF.R.U32.HI R9, RZ, 0x1f, R2 ;  /* 0x0000001fff097819 */ /* 0x000fc80000011602 */
[----:B------:R-:W-:-:S04]  /*01f0*/  LEA.HI.SX32 R2, R2, R9, 0x15 ;  /* 0x0000000902027211 */ /* 0x000fc800078faaff */
[----:B------:R-:W-:-:S05]  /*0200*/  LEA R7, R2, R7, 0x2 ;  /* 0x0000000702077211 */ /* 0x000fca00078e10ff */
[----:B------:R-:W-:-:S05]  /*0210*/  IMAD R7, R7, 0xd0, RZ ;  /* 0x000000d007077824 */ /* 0x000fca00078e02ff */
[----:B------:R-:W-:-:S04]  /*0220*/  IADD3 R8, P1, R6, R7, RZ ;  /* 0x0000000706087210 */ /* 0x000fc80007f3e0ff */
[----:B------:R-:W-:Y:S02]  /*0230*/  LEA.HI.X.SX32 R7, R7, R4, 0x1, P1 ;  /* 0x0000000407077211 */ /* 0x000fe400008f0eff */
[C---:B------:R-:W-:Y:S01]  /*0240*/  LEA R16, P1, R8.reuse, UR6, 0x2 ;  /* 0x0000000608107c11 */ /* 0x040fe2000f8210ff */
[----:B------:R-:W1:Y:S03]  /*0250*/  LDC.64 R4, c[0x0][0x210] ;  /* 0x00008400ff047b82 */ /* 0x000e660000000a00 */
[----:B------:R-:W-:Y:S02]  /*0260*/  LEA.HI.X R17, R8, UR7, R7, 0x2, P1 ;  /* 0x0000000708117c11 */ /* 0x000fe400088f1407 */
[----:B------:R-:W-:Y:S01]  /*0270*/  CS2R R8, SRZ ;  /* 0x0000000000087805 */ /* 0x000fe2000001ff00 */
[----:B------:R-:W-:Y:S01]  /*0280*/  IMAD.MOV.U32 R7, RZ, RZ, RZ ;  /* 0x000000ffff077224 */ /* 0x000fe200078e00ff */
[C---:B------:R-:W-:Y:S01]  /*0290*/  ISETP.GE.AND P1, PT, R6.reuse, 0x1a0, PT ;  /* 0x000001a00600780c */ /* 0x040fe20003f26270 */
[----:B-----5:R-:W-:-:S03]  /*02a0*/  IMAD.WIDE R12, R6, 0x4, R12 ;  /* 0x00000004060c7825 */ /* 0x020fc600078e020c */
[----:B------:R-:W3:Y:S01]  /*02b0*/  @P2 LDG.E.EL R8, desc[UR4][R16.64+-0x680] ;  /* 0xfff9800410082981 */ /* 0x000ee2000c2e1900 */
[----:B0-----:R-:W-:-:S03]  /*02c0*/  IMAD.WIDE R14, R6, 0x4, R14 ;  /* 0x00000004060e7825 */ /* 0x001fc600078e020e */
[----:B------:R0:W4:Y:S01]  /*02d0*/  @P2 LDG.E.EL R7, desc[UR4][R10.64+-0x680] ;  /* 0xfff980040a072981 */ /* 0x000122000c2e1900 */
[----:B------:R-:W-:Y:S01]  /*02e0*/  IMAD.MOV.U32 R6, RZ, RZ, RZ ;  /* 0x000000ffff067224 */ /* 0x000fe200078e00ff */
[----:B------:R-:W-:Y:S01]  /*02f0*/  ISETP.LT.AND P3, PT, R3, 0x2700, !P1 ;  /* 0x000027000300780c */ /* 0x000fe20004f61270 */
[C---:B------:R-:W-:Y:S01]  /*0300*/  IMAD R3, R2.reuse, -0x9c0, R3 ;  /* 0xfffff64002037824 */ /* 0x040fe200078e0203 */
[----:B------:R-:W5:Y:S04]  /*0310*/  @P2 LDG.E.EL R9, desc[UR4][R14.64+-0x680] ;  /* 0xfff980040e092981 */ /* 0x000f68000c2e1900 */
[----:B------:R1:W5:Y:S01]  /*0320*/  @P2 LDG.E.EL R6, desc[UR4][R12.64+-0x680] ;  /* 0xfff980040c062981 */ /* 0x000362000c2e1900 */
[----:B------:R-:W-:Y:S01]  /*0330*/  IMAD R3, R2, 0x680, R3 ;  /* 0x0000068002037824 */ /* 0x000fe200078e0203 */
[----:B0-----:R-:W-:-:S03]  /*0340*/  HFMA2.MMA R10, -RZ, RZ, 0, 0 ;  /* 0x00000000ff0a7435 */ /* 0x001fc600000001ff */
[----:B-1----:R-:W-:-:S07]  /*0350*/  IMAD.WIDE R4, R3, 0x4, R4 ;  /* 0x0000000403047825 */ /* 0x002fce00078e0204 */
[----:B------:R0:W5:Y:S01]  /*0360*/  @P3 LDG.E R10, desc[UR4][R4.64] ;  /* 0x00000004040a3981 */ /* 0x000162000c1e1900 */
[----:B------:R-:W-:Y:S01]  /*0370*/  IMAD.MOV.U32 R12, RZ, RZ, 0x3e800000 ;  /* 0x3e800000ff0c7424 */ /* 0x000fe200078e00ff */
[----:B0-----:R-:W0:Y:S01]  /*0380*/  LDC.64 R4, c[0x0][0x240] ;  /* 0x00009000ff047b82 */ /* 0x001e220000000a00 */
[----:B--2---:R-:W-:-:S05]  /*0390*/  SEL R0, R0, RZ, P2 ;  /* 0x000000ff00007207 */ /* 0x004fca0001000000 */
[----:B------:R-:W-:-:S04]  /*03a0*/  FADD R0, R0, 9.9999997473787516356e-06 ;  /* 0x3727c5ac00007421 */ /* 0x000fc80000000000 */
[----:B------:R-:W1:Y:S02]  /*03b0*/  MUFU.SQRT R11, R0 ;  /* 0x00000000000b7308 */ /* 0x000e640000002000 */
[C---:B-1----:R-:W-:Y:S02]  /*03c0*/  FSETP.GT.AND P4, PT, R11.reuse, 8.50705917302346158658e+37, PT ;  /* 0x7e8000000b00780b */ /* 0x042fe40003f84000 */
[----:B------:R-:W-:-:S11]  /*03d0*/  FSETP.GEU.AND P5, PT, R11, 1.175494350822287508e-38, PT ;  /* 0x008000000b00780b */ /* 0x000fd60003fae000 */
[----:B------:R-:W-:-:S04]  /*03e0*/  @P4 FMUL R11, R11, 0.25 ;  /* 0x3e8000000b0b4820 */ /* 0x000fc80000400000 */
[----:B------:R-:W-:-:S06]  /*03f0*/  @!P5 FMUL R11, R11, 16777216 ;  /* 0x4b8000000b0bd820 */ /* 0x000fcc0000400000 */
[----:B------:R-:W1:Y:S01]  /*0400*/  MUFU.RCP R11, R11 ;  /* 0x0000000b000b7308 */ /* 0x000e620000001000 */
[----:B------:R-:W-:Y:S02]  /*0410*/  FSEL R12, R12, 1, P4 ;  /* 0x3f8000000c0c7808 */ /* 0x000fe40002000000 */
[----:B---3--:R-:W-:Y:S02]  /*0420*/  SEL R8, R8, RZ, P2 ;  /* 0x000000ff08087207 */ /* 0x008fe40001000000 */
[----:B----4-:R-:W-:Y:S01]  /*0430*/  SEL R7, R7, RZ, P2 ;  /* 0x000000ff07077207 */ /* 0x010fe20001000000 */
[----:B------:R-:W-:-:S04]  /*0440*/  @!P5 FMUL R12, R12, 16777216 ;  /* 0x4b8000000c0cd820 */ /* 0x000fc80000400000 */
[----:B------:R-:W-:Y:S01]  /*0450*/  FADD R0, R8, -R7 ;  /* 0x8000000708007221 */ /* 0x000fe20000000000 */
[----:B-----5:R-:W-:Y:S01]  /*0460*/  SEL R9, R9, RZ, P2 ;  /* 0x000000ff09097207 */ /* 0x020fe20001000000 */
[----:B-1----:R-:W-:Y:S01]  /*0470*/  FMUL R7, R11, R12 ;  /* 0x0000000c0b077220 */ /* 0x002fe20000400000 */
[----:B------:R-:W-:-:S03]  /*0480*/  SEL R6, R6, RZ, P2 ;  /* 0x000000ff06067207 */ /* 0x000fc60001000000 */
[----:B------:R-:W-:-:S04]  /*0490*/  FMUL R0, R0, R7 ;  /* 0x0000000700007220 */ /* 0x000fc80000400000 */
[----:B------:R-:W-:Y:S01]  /*04a0*/  FFMA R9, R0, R6, R9 ;  /* 0x0000000600097223 */ /* 0x000fe20000000009 */
[----:B------:R-:W-:Y:S01]  /*04b0*/  IMAD R7, R2, 0x680, R3 ;  /* 0x0000068002077824 */ /* 0x000fe200078e0203 */
[----:B------:R-:W-:-:S03]  /*04c0*/  SEL R3, R10, RZ, P3 ;  /* 0x000000ff0a037207 */ /* 0x000fc60001800000 */
[----:B------:R-:W-:Y:S01]  /*04d0*/  FSETP.GEU.AND P2, PT, R9, RZ, PT ;  /* 0x000000ff0900720b */ /* 0x000fe20003f4e000 */
[----:B0-----:R-:W-:-:S03]  /*04e0*/  IMAD.WIDE R4, R7, 0x4, R4 ;  /* 0x0000000407047825 */ /* 0x001fc600078e0204 */
[----:B------:R-:W-:Y:S01]  /*04f0*/  @P1 FSEL R3, R9, RZ, P2 ;  /* 0x000000ff09031208 */ /* 0x000fe20001000000 */
[----:B------:R-:W-:Y:S08]  /*0500*/  @P0 EXIT ;  /* 0x000000000000094d */ /* 0x000ff00003800000 */
[----:B------:R-:W-:Y:S01]  /*0510*/  STG.E desc[UR4][R4.64], R3 ;  /* 0x0000000304007986 */ /* 0x000fe2000c101904 */
[----:B------:R-:W-:Y:S05]  /*0520*/  EXIT ;  /* 0x000000000000794d */ /* 0x000fea0003800000 */
.L_x_0:
[----:B------:R-:W-:-:S00]  /*0530*/  BRA `(.L_x_0) ;  /* 0xfffffffc00fc7947 */ /* 0x000fc0000383ffff */
[----:B------:R-:W-:-:S00]  /*0540*/  NOP ;  /* 0x0000000000007918 */ /* 0x000fc00000000000 */
        /* <DEDUP_REMOVED lines=11> */
.L_x_1:


//--------------------- .nv.global.init           --------------------------
	.section	.nv.global.init,"aw",@progbits
.nv.global.init:
	.type		_$_str,@object
	.size		_$_str,(_$_str_$_2 - _$_str)
_$_str:
        /*0000*/ 	.byte	0x5f, 0x5f, 0x43, 0x55, 0x44, 0x41, 0x5f, 0x46, 0x54, 0x5a, 0x00
	.type		_$_str_$_2,@object
	.size		_$_str_$_2,(.L_1 - _$_str_$_2)
_$_str_$_2:
        /*000b*/ 	.byte	0x5f, 0x5f, 0x43, 0x55, 0x44, 0x41, 0x5f, 0x50, 0x52, 0x45, 0x43, 0x5f, 0x53, 0x51, 0x52, 0x54
        /*001b*/ 	.byte	0x00
.L_1:


//--------------------- .nv.constant0.triton_poi_fused_cat_57 --------------------------
	.section	.nv.constant0.triton_poi_fused_cat_57,"a",@progbits
	.sectionflags	@""
	.align	4
.nv.constant0.triton_poi_fused_cat_57:
	.zero		588
